	.headerflags	@"EF_CUDA_TEXMODE_UNIFIED EF_CUDA_64BIT_ADDRESS EF_CUDA_ACCELERATORS EF_CUDA_SM90 EF_CUDA_VIRTUAL_SM(EF_CUDA_SM90)"
	.elftype	@"ET_EXEC"


//--------------------- .nv.info                  --------------------------
	.section	.nv.info,"",@"SHT_CUDA_INFO"
	.align	4


	//----- nvinfo : EIATTR_REGCOUNT
	.align		4
        /*0000*/ 	.byte	0x04, 0x2f
        /*0002*/ 	.short	(.L_1 - .L_0)
	.align		4
.L_0:
        /*0004*/ 	.word	index@(triton_poi_fused_cat_125)
        /*0008*/ 	.word	0x0000001e


	//----- nvinfo : EIATTR_MIN_STACK_SIZE
	.align		4
.L_1:
        /*000c*/ 	.byte	0x04, 0x12
        /*000e*/ 	.short	(.L_3 - .L_2)
	.align		4
.L_2:
        /*0010*/ 	.word	index@(triton_poi_fused_cat_125)
        /*0014*/ 	.word	0x00000000


	//----- nvinfo : EIATTR_FRAME_SIZE
	.align		4
.L_3:
        /*0018*/ 	.byte	0x04, 0x11
        /*001a*/ 	.short	(.L_5 - .L_4)
	.align		4
.L_4:
        /*001c*/ 	.word	index@(triton_poi_fused_cat_125)
        /*0020*/ 	.word	0x00000000


	//----- nvinfo : EIATTR_MIN_STACK_SIZE
	.align		4
.L_5:
        /*0024*/ 	.byte	0x04, 0x12
        /*0026*/ 	.short	(.L_7 - .L_6)
	.align		4
.L_6:
        /*0028*/ 	.word	index@(triton_poi_fused_cat_125)
        /*002c*/ 	.word	0x00000000
.L_7:


//--------------------- .nv.info.triton_poi_fused_cat_125 --------------------------
	.section	.nv.info.triton_poi_fused_cat_125,"",@"SHT_CUDA_INFO"
	.sectionflags	@""
	.align	4


	//----- nvinfo : EIATTR_CUDA_API_VERSION
	.align		4
        /*0000*/ 	.byte	0x04, 0x37
        /*0002*/ 	.short	(.L_9 - .L_8)
.L_8:
        /*0004*/ 	.word	0x0000007c


	//----- nvinfo : EIATTR_KPARAM_INFO
	.align		4
.L_9:
        /*0008*/ 	.byte	0x04, 0x17
        /*000a*/ 	.short	(.L_11 - .L_10)
.L_10:
        /*000c*/ 	.word	0x00000000
        /*0010*/ 	.short	0x0009
        /*0012*/ 	.short	0x0048
        /*0014*/ 	.byte	0x00, 0xf0, 0x11, 0x00


	//----- nvinfo : EIATTR_KPARAM_INFO
	.align		4
.L_11:
        /*0018*/ 	.byte	0x04, 0x17
        /*001a*/ 	.short	(.L_13 - .L_12)
.L_12:
        /*001c*/ 	.word	0x00000000
        /*0020*/ 	.short	0x0008
        /*0022*/ 	.short	0x0040
        /*0024*/ 	.byte	0x00, 0xf4, 0x21, 0x00


	//----- nvinfo : EIATTR_KPARAM_INFO
	.align		4
.L_13:
        /*0028*/ 	.byte	0x04, 0x17
        /*002a*/ 	.short	(.L_15 - .L_14)
.L_14:
        /*002c*/ 	.word	0x00000000
        /*0030*/ 	.short	0x0007
        /*0032*/ 	.short	0x0038
        /*0034*/ 	.byte	0x00, 0xf4, 0x21, 0x00


	//----- nvinfo : EIATTR_KPARAM_INFO
	.align		4
.L_15:
        /*0038*/ 	.byte	0x04, 0x17
        /*003a*/ 	.short	(.L_17 - .L_16)
.L_16:
        /*003c*/ 	.word	0x00000000
        /*0040*/ 	.short	0x0006
        /*0042*/ 	.short	0x0030
        /*0044*/ 	.byte	0x00, 0xf4, 0x21, 0x00


	//----- nvinfo : EIATTR_KPARAM_INFO
	.align		4
.L_17:
        /*0048*/ 	.byte	0x04, 0x17
        /*004a*/ 	.short	(.L_19 - .L_18)
.L_18:
        /*004c*/ 	.word	0x00000000
        /*0050*/ 	.short	0x0005
        /*0052*/ 	.short	0x0028
        /*0054*/ 	.byte	0x00, 0xf4, 0x21, 0x00


	//----- nvinfo : EIATTR_KPARAM_INFO
	.align		4
.L_19:
        /*0058*/ 	.byte	0x04, 0x17
        /*005a*/ 	.short	(.L_21 - .L_20)
.L_20:
        /*005c*/ 	.word	0x00000000
        /*0060*/ 	.short	0x0004
        /*0062*/ 	.short	0x0020
        /*0064*/ 	.byte	0x00, 0xf4, 0x21, 0x00


	//----- nvinfo : EIATTR_KPARAM_INFO
	.align		4
.L_21:
        /*0068*/ 	.byte	0x04, 0x17
        /*006a*/ 	.short	(.L_23 - .L_22)
.L_22:
        /*006c*/ 	.word	0x00000000
        /*0070*/ 	.short	0x0003
        /*0072*/ 	.short	0x0018
        /*0074*/ 	.byte	0x00, 0xf4, 0x21, 0x00


	//----- nvinfo : EIATTR_KPARAM_INFO
	.align		4
.L_23:
        /*0078*/ 	.byte	0x04, 0x17
        /*007a*/ 	.short	(.L_25 - .L_24)
.L_24:
        /*007c*/ 	.word	0x00000000
        /*0080*/ 	.short	0x0002
        /*0082*/ 	.short	0x0010
        /*0084*/ 	.byte	0x00, 0xf4, 0x21, 0x00


	//----- nvinfo : EIATTR_KPARAM_INFO
	.align		4
.L_25:
        /*0088*/ 	.byte	0x04, 0x17
        /*008a*/ 	.short	(.L_27 - .L_26)
.L_26:
        /*008c*/ 	.word	0x00000000
        /*0090*/ 	.short	0x0001
        /*0092*/ 	.short	0x0008
        /*0094*/ 	.byte	0x00, 0xf4, 0x21, 0x00


	//----- nvinfo : EIATTR_KPARAM_INFO
	.align		4
.L_27:
        /*0098*/ 	.byte	0x04, 0x17
        /*009a*/ 	.short	(.L_29 - .L_28)
.L_28:
        /*009c*/ 	.word	0x00000000
        /*00a0*/ 	.short	0x0000
        /*00a2*/ 	.short	0x0000
        /*00a4*/ 	.byte	0x00, 0xf4, 0x21, 0x00


	//----- nvinfo : EIATTR_SPARSE_MMA_MASK
	.align		4
.L_29:
        /*00a8*/ 	.byte	0x03, 0x50
        /*00aa*/ 	.short	0x0000


	//----- nvinfo : EIATTR_MAXREG_COUNT
	.align		4
        /*00ac*/ 	.byte	0x03, 0x1b
        /*00ae*/ 	.short	0x00ff


	//----- nvinfo : EIATTR_EXIT_INSTR_OFFSETS
	.align		4
        /*00b0*/ 	.byte	0x04, 0x1c
        /*00b2*/ 	.short	(.L_31 - .L_30)


	//   ....[0]....
.L_30:
        /*00b4*/ 	.word	0x00000950


	//----- nvinfo : EIATTR_REQNTID
	.align		4
.L_31:
        /*00b8*/ 	.byte	0x04, 0x10
        /*00ba*/ 	.short	(.L_33 - .L_32)
.L_32:
        /*00bc*/ 	.word	0x00000100
        /*00c0*/ 	.word	0x00000001
        /*00c4*/ 	.word	0x00000001


	//----- nvinfo : EIATTR_CBANK_PARAM_SIZE
	.align		4
.L_33:
        /*00c8*/ 	.byte	0x03, 0x19
        /*00ca*/ 	.short	0x004c


	//----- nvinfo : EIATTR_PARAM_CBANK
	.align		4
        /*00cc*/ 	.byte	0x04, 0x0a
        /*00ce*/ 	.short	(.L_35 - .L_34)
	.align		4
.L_34:
        /*00d0*/ 	.word	index@(.nv.constant0.triton_poi_fused_cat_125)
        /*00d4*/ 	.short	0x0210
        /*00d6*/ 	.short	0x004c


	//----- nvinfo : EIATTR_SW_WAR
	.align		4
.L_35:
        /*00d8*/ 	.byte	0x04, 0x36
        /*00da*/ 	.short	(.L_37 - .L_36)
.L_36:
        /*00dc*/ 	.word	0x00000008
.L_37:


//--------------------- .nv.callgraph             --------------------------
	.section	.nv.callgraph,"",@"SHT_CUDA_CALLGRAPH"
	.align	4
	.sectionentsize	8
	.align		4
        /*0000*/ 	.word	0x00000000
	.align		4
        /*0004*/ 	.word	0xffffffff
	.align		4
        /*0008*/ 	.word	0x00000000
	.align		4
        /*000c*/ 	.word	0xfffffffe
	.align		4
        /*0010*/ 	.word	0x00000000
	.align		4
        /*0014*/ 	.word	0xfffffffd
	.align		4
        /*0018*/ 	.word	0x00000000
	.align		4
        /*001c*/ 	.word	0xfffffffc


//--------------------- .text.triton_poi_fused_cat_125 --------------------------
	.section	.text.triton_poi_fused_cat_125,"ax",@progbits
	.align	128
        .global         triton_poi_fused_cat_125
        .type           triton_poi_fused_cat_125,@function
        .size           triton_poi_fused_cat_125,(.L_x_1 - triton_poi_fused_cat_125)
        .other          triton_poi_fused_cat_125,@"STO_CUDA_ENTRY STV_DEFAULT"
triton_poi_fused_cat_125:
.text.triton_poi_fused_cat_125:
[----:B------:R-:W-:Y:S01]  /*0000*/  LDC R1, c[0x0][0x28] ;  /* 0x00000a00ff017b82 */ /* 0x000fe20000000800 */
[----:B------:R-:W1:Y:S07]  /*0010*/  S2R R0, SR_TID.X ;  /* 0x0000000000007919 */ /* 0x000e6e0000002100 */
[----:B------:R-:W2:Y:S01]  /*0020*/  LDC.64 R4, c[0x0][0x218] ;  /* 0x00008600ff047b82 */ /* 0x000ea20000000a00 */
[----:B------:R-:W-:Y:S01]  /*0030*/  CS2R R14, SRZ ;  /* 0x00000000000e7805 */ /* 0x000fe2000001ff00 */
[----:B------:R-:W-:Y:S01]  /*0040*/  ULDC.64 UR4, c[0x0][0x208] ;  /* 0x0000820000047ab9 */ /* 0x000fe20000000a00 */
[----:B------:R-:W3:Y:S05]  /*0050*/  S2R R3, SR_CTAID.X ;  /* 0x0000000000037919 */ /* 0x000eea0000002500 */
[----:B------:R-:W4:Y:S08]  /*0060*/  LDC.64 R8, c[0x0][0x220] ;  /* 0x00008800ff087b82 */ /* 0x000f300000000a00 */
[----:B------:R-:W5:Y:S01]  /*0070*/  LDC.64 R16, c[0x0][0x230] ;  /* 0x00008c00ff107b82 */ /* 0x000f620000000a00 */
[----:B------:R-:W-:Y:S01]  /*0080*/  CS2R R10, SRZ ;  /* 0x00000000000a7805 */ /* 0x000fe2000001ff00 */
[----:B------:R-:W-:Y:S01]  /*0090*/  ULDC.64 UR6, c[0x0][0x228] ;  /* 0x00008a0000067ab9 */ /* 0x000fe20000000a00 */
[----:B-1----:R-:W-:-:S05]  /*00a0*/  IMAD.SHL.U32 R0, R0, 0x2, RZ ;  /* 0x0000000200007824 */ /* 0x002fca00078e00ff */
[----:B------:R-:W-:-:S05]  /*00b0*/  LOP3.LUT R0, R0, 0x1fe, RZ, 0xc0, !PT ;  /* 0x000001fe00007812 */ /* 0x000fca00078ec0ff */
[----:B---3--:R-:W-:-:S05]  /*00c0*/  IMAD R2, R3, 0x200, R0 ;  /* 0x0000020003027824 */ /* 0x008fca00078e0200 */
[----:B------:R-:W-:-:S04]  /*00d0*/  SHF.R.S32.HI R19, RZ, 0x1f, R2 ;  /* 0x0000001fff137819 */ /* 0x000fc80000011402 */
[CC--:B------:R-:W-:Y:S02]  /*00e0*/  LEA.HI R0, R19.reuse, R2.reuse, RZ, 0xc ;  /* 0x0000000213007211 */ /* 0x0c0fe400078f60ff */
[----:B------:R-:W-:Y:S02]  /*00f0*/  LEA.HI R7, R19, R2, RZ, 0x6 ;  /* 0x0000000213077211 */ /* 0x000fe400078f30ff */
[----:B------:R-:W-:Y:S02]  /*0100*/  SHF.R.S32.HI R13, RZ, 0xc, R0 ;  /* 0x0000000cff0d7819 */ /* 0x000fe40000011400 */
[----:B------:R-:W-:Y:S02]  /*0110*/  SHF.R.S32.HI R12, RZ, 0x6, R7 ;  /* 0x00000006ff0c7819 */ /* 0x000fe40000011407 */
[----:B------:R-:W-:-:S04]  /*0120*/  LEA.HI R3, R13, R13, RZ, 0x5 ;  /* 0x0000000d0d037211 */ /* 0x000fc800078f28ff */
[----:B------:R-:W-:Y:S02]  /*0130*/  LOP3.LUT R6, R3, 0xffffffe0, RZ, 0xc0, !PT ;  /* 0xffffffe003067812 */ /* 0x000fe400078ec0ff */
[----:B------:R-:W-:-:S03]  /*0140*/  LEA.HI R3, R12, R12, RZ, 0x6 ;  /* 0x0000000c0c037211 */ /* 0x000fc600078f30ff */
[----:B------:R-:W-:Y:S01]  /*0150*/  IMAD.IADD R13, R13, 0x1, -R6 ;  /* 0x000000010d0d7824 */ /* 0x000fe200078e0a06 */
[----:B------:R-:W-:-:S04]  /*0160*/  LOP3.LUT R3, R3, 0xffffffc0, RZ, 0xc0, !PT ;  /* 0xffffffc003037812 */ /* 0x000fc800078ec0ff */
[----:B------:R-:W-:Y:S01]  /*0170*/  ISETP.GE.AND P0, PT, R13, 0x10, PT ;  /* 0x000000100d00780c */ /* 0x000fe20003f06270 */
[----:B------:R-:W-:Y:S01]  /*0180*/  IMAD.IADD R12, R12, 0x1, -R3 ;  /* 0x000000010c0c7824 */ /* 0x000fe200078e0a03 */
[----:B------:R-:W-:-:S03]  /*0190*/  LOP3.LUT R3, R7, 0xffffffc0, RZ, 0xc0, !PT ;  /* 0xffffffc007037812 */ /* 0x000fc600078ec0ff */
[----:B--2---:R-:W-:Y:S01]  /*01a0*/  IMAD.WIDE R20, R12, 0x8, R4 ;  /* 0x000000080c147825 */ /* 0x004fe200078e0204 */
[----:B------:R-:W-:-:S03]  /*01b0*/  CS2R R4, SRZ ;  /* 0x0000000000047805 */ /* 0x000fc6000001ff00 */
[----:B------:R-:W-:-:S04]  /*01c0*/  IMAD.IADD R3, R2, 0x1, -R3 ;  /* 0x0000000102037824 */ /* 0x000fc800078e0a03 */
[----:B------:R-:W2:Y:S01]  /*01d0*/  @!P0 LDG.E.EL.64 R14, desc[UR4][R20.64] ;  /* 0x00000004140e8981 */ /* 0x000ea2000c2e1b00 */
[----:B------:R-:W-:Y:S01]  /*01e0*/  CS2R R6, SRZ ;  /* 0x0000000000067805 */ /* 0x000fe2000001ff00 */
[----:B----4-:R-:W-:Y:S01]  /*01f0*/  IMAD.WIDE R22, R3, 0x8, R8 ;  /* 0x0000000803167825 */ /* 0x010fe200078e0208 */
[----:B------:R-:W-:-:S04]  /*0200*/  CS2R R8, SRZ ;  /* 0x0000000000087805 */ /* 0x000fc8000001ff00 */
[----:B------:R-:W3:Y:S01]  /*0210*/  @!P0 LDG.E.EL.128 R4, desc[UR4][R22.64] ;  /* 0x0000000416048981 */ /* 0x000ee2000c2e1d00 */
[----:B-----5:R-:W-:-:S05]  /*0220*/  IMAD.WIDE R16, R3, 0x8, R16 ;  /* 0x0000000803107825 */ /* 0x020fca00078e0210 */
[----:B------:R1:W4:Y:S01]  /*0230*/  @!P0 LDG.E.EL.128 R8, desc[UR4][R16.64] ;  /* 0x0000000410088981 */ /* 0x000322000c2e1d00 */
[----:B------:R-:W-:-:S04]  /*0240*/  LEA.HI R19, R19, R2, RZ, 0x11 ;  /* 0x0000000213137211 */ /* 0x000fc800078f88ff */
[----:B------:R-:W-:Y:S02]  /*0250*/  LOP3.LUT R26, R19, 0xfffe0000, RZ, 0xc0, !PT ;  /* 0xfffe0000131a7812 */ /* 0x000fe400078ec0ff */
[----:B--2---:R-:W-:Y:S02]  /*0260*/  SEL R20, R15, RZ, !P0 ;  /* 0x000000ff0f147207 */ /* 0x004fe40004000000 */
[----:B------:R-:W-:Y:S02]  /*0270*/  SEL R18, R14, RZ, !P0 ;  /* 0x000000ff0e127207 */ /* 0x000fe40004000000 */
[----:B------:R-:W-:Y:S02]  /*0280*/  SHF.R.U32.HI R15, RZ, 0x1a, R20 ;  /* 0x0000001aff0f7819 */ /* 0x000fe40000011614 */
[----:B---3--:R-:W-:Y:S02]  /*0290*/  SEL R23, R5, RZ, !P0 ;  /* 0x000000ff05177207 */ /* 0x008fe40004000000 */
[----:B------:R-:W-:-:S02]  /*02a0*/  LOP3.LUT R15, R15, 0x20, RZ, 0xc0, !PT ;  /* 0x000000200f0f7812 */ /* 0x000fc400078ec0ff */
[----:B------:R-:W-:Y:S02]  /*02b0*/  SEL R5, R6, RZ, !P0 ;  /* 0x000000ff06057207 */ /* 0x000fe40004000000 */
[----:B------:R-:W-:Y:S02]  /*02c0*/  IADD3 R24, P1, R15, R18, RZ ;  /* 0x000000120f187210 */ /* 0x000fe40007f3e0ff */
[----:B------:R-:W-:Y:S02]  /*02d0*/  SEL R18, R7, RZ, !P0 ;  /* 0x000000ff07127207 */ /* 0x000fe40004000000 */
[----:B------:R-:W-:Y:S01]  /*02e0*/  SEL R14, R4, RZ, !P0 ;  /* 0x000000ff040e7207 */ /* 0x000fe20004000000 */
[----:B------:R-:W-:Y:S01]  /*02f0*/  IMAD.X R7, RZ, RZ, R20, P1 ;  /* 0x000000ffff077224 */ /* 0x000fe200008e0614 */
[----:B------:R-:W-:Y:S01]  /*0300*/  SHF.R.U32.HI R21, RZ, 0x18, R23 ;  /* 0x00000018ff157819 */ /* 0x000fe20000011617 */
[----:B------:R-:W-:Y:S01]  /*0310*/  IMAD.SHL.U32 R6, R24, 0x80, RZ ;  /* 0x0000008018067824 */ /* 0x000fe200078e00ff */
[----:B-1----:R-:W-:-:S02]  /*0320*/  LEA R17, P1, R5, UR6, 0x2 ;  /* 0x0000000605117c11 */ /* 0x002fc4000f8210ff */
[----:B------:R-:W-:Y:S02]  /*0330*/  LEA R16, P2, R14, UR6, 0x2 ;  /* 0x000000060e107c11 */ /* 0x000fe4000f8410ff */
[----:B------:R-:W-:Y:S02]  /*0340*/  LOP3.LUT R21, R21, 0x80, RZ, 0xc0, !PT ;  /* 0x0000008015157812 */ /* 0x000fe400078ec0ff */
[--C-:B------:R-:W-:Y:S02]  /*0350*/  SHF.R.U32.HI R15, RZ, 0x18, R18.reuse ;  /* 0x00000018ff0f7819 */ /* 0x100fe40000011612 */
[----:B------:R-:W-:Y:S02]  /*0360*/  LEA.HI.X R5, R5, UR7, R18, 0x2, P1 ;  /* 0x0000000705057c11 */ /* 0x000fe400088f1412 */
[----:B----4-:R-:W-:Y:S02]  /*0370*/  SEL R20, R9, RZ, !P0 ;  /* 0x000000ff09147207 */ /* 0x010fe40004000000 */
[----:B------:R-:W-:-:S02]  /*0380*/  SEL R18, R11, RZ, !P0 ;  /* 0x000000ff0b127207 */ /* 0x000fc40004000000 */
[----:B------:R-:W-:Y:S02]  /*0390*/  SHF.L.U64.HI R4, R24, 0x7, R7 ;  /* 0x0000000718047819 */ /* 0x000fe40000010207 */
[----:B------:R-:W-:Y:S02]  /*03a0*/  LEA.HI.X R7, R14, UR7, R23, 0x2, P2 ;  /* 0x000000070e077c11 */ /* 0x000fe400090f1417 */
[----:B------:R-:W-:Y:S02]  /*03b0*/  IADD3 R16, P4, P3, R6, R16, R21 ;  /* 0x0000001006107210 */ /* 0x000fe40007b9e015 */
[----:B------:R-:W-:Y:S02]  /*03c0*/  SEL R23, R8, RZ, !P0 ;  /* 0x000000ff08177207 */ /* 0x000fe40004000000 */
[----:B------:R-:W-:Y:S02]  /*03d0*/  SEL R21, R10, RZ, !P0 ;  /* 0x000000ff0a157207 */ /* 0x000fe40004000000 */
[----:B------:R-:W-:-:S02]  /*03e0*/  SHF.R.U32.HI R11, RZ, 0x18, R20 ;  /* 0x00000018ff0b7819 */ /* 0x000fc40000011614 */
[----:B------:R-:W-:Y:S02]  /*03f0*/  SHF.R.U32.HI R9, RZ, 0x18, R18 ;  /* 0x00000018ff097819 */ /* 0x000fe40000011612 */
[----:B------:R-:W-:Y:S02]  /*0400*/  LOP3.LUT R15, R15, 0x80, RZ, 0xc0, !PT ;  /* 0x000000800f0f7812 */ /* 0x000fe400078ec0ff */
[----:B------:R-:W-:Y:S02]  /*0410*/  LEA R10, P5, R23, UR6, 0x2 ;  /* 0x00000006170a7c11 */ /* 0x000fe4000f8a10ff */
[----:B------:R-:W-:Y:S02]  /*0420*/  LEA R8, P6, R21, UR6, 0x2 ;  /* 0x0000000615087c11 */ /* 0x000fe4000f8c10ff */
[----:B------:R-:W-:Y:S02]  /*0430*/  LOP3.LUT R11, R11, 0x80, RZ, 0xc0, !PT ;  /* 0x000000800b0b7812 */ /* 0x000fe400078ec0ff */
[----:B------:R-:W-:-:S02]  /*0440*/  LOP3.LUT R9, R9, 0x80, RZ, 0xc0, !PT ;  /* 0x0000008009097812 */ /* 0x000fc400078ec0ff */
[----:B------:R-:W-:Y:S02]  /*0450*/  IADD3 R14, P2, P1, R6, R17, R15 ;  /* 0x00000011060e7210 */ /* 0x000fe4000795e00f */
[----:B------:R-:W-:Y:S02]  /*0460*/  LEA.HI.X R23, R23, UR7, R20, 0x2, P5 ;  /* 0x0000000717177c11 */ /* 0x000fe4000a8f1414 */
[----:B------:R-:W-:Y:S01]  /*0470*/  LEA.HI.X R21, R21, UR7, R18, 0x2, P6 ;  /* 0x0000000715157c11 */ /* 0x000fe2000b0f1412 */
[----:B------:R-:W-:Y:S01]  /*0480*/  IMAD.MOV.U32 R18, RZ, RZ, RZ ;  /* 0x000000ffff127224 */ /* 0x000fe200078e00ff */
[----:B------:R-:W-:Y:S02]  /*0490*/  IADD3.X R17, R4, R7, RZ, P4, P3 ;  /* 0x0000000704117210 */ /* 0x000fe400027e64ff */
[----:B------:R-:W-:Y:S02]  /*04a0*/  CS2R R24, SRZ ;  /* 0x0000000000187805 */ /* 0x000fe4000001ff00 */
[C---:B------:R-:W-:Y:S01]  /*04b0*/  IADD3 R10, P5, P6, R6.reuse, R10, R11 ;  /* 0x0000000a060a7210 */ /* 0x040fe20007ebe00b */
[----:B------:R-:W-:Y:S01]  /*04c0*/  ULDC.64 UR6, c[0x0][0x248] ;  /* 0x0000920000067ab9 */ /* 0x000fe20000000a00 */
[----:B------:R-:W-:-:S02]  /*04d0*/  IADD3 R8, P3, P4, R6, R8, R9 ;  /* 0x0000000806087210 */ /* 0x000fc40007c7e009 */
[C---:B------:R-:W-:Y:S01]  /*04e0*/  IADD3.X R15, R4.reuse, R5, RZ, P2, P1 ;  /* 0x00000005040f7210 */ /* 0x040fe200017e24ff */
[----:B------:R-:W1:Y:S01]  /*04f0*/  LDC.64 R6, c[0x0][0x210] ;  /* 0x00008400ff067b82 */ /* 0x000e620000000a00 */
[C---:B------:R-:W-:Y:S02]  /*0500*/  IADD3.X R11, R4.reuse, R23, RZ, P5, P6 ;  /* 0x00000017040b7210 */ /* 0x040fe40002fec4ff */
[----:B------:R-:W-:Y:S01]  /*0510*/  IADD3.X R9, R4, R21, RZ, P3, P4 ;  /* 0x0000001504097210 */ /* 0x000fe20001fe84ff */
[----:B------:R-:W-:Y:S01]  /*0520*/  IMAD.SHL.U32 R21, R13, 0x400, RZ ;  /* 0x000004000d157824 */ /* 0x000fe200078e00ff */
[----:B------:R-:W-:-:S03]  /*0530*/  SHF.R.S32.HI R20, RZ, 0x11, R19 ;  /* 0x00000011ff147819 */ /* 0x000fc60000011413 */
[----:B------:R-:W2:Y:S01]  /*0540*/  LDC.64 R4, c[0x0][0x238] ;  /* 0x00008e00ff047b82 */ /* 0x000ea20000000a00 */
[----:B------:R-:W-:-:S04]  /*0550*/  IMAD.WIDE R16, R21, 0x4, R16 ;  /* 0x0000000415107825 */ /* 0x000fc800078e0210 */
[----:B------:R-:W-:-:S04]  /*0560*/  IMAD.WIDE R14, R21, 0x4, R14 ;  /* 0x00000004150e7825 */ /* 0x000fc800078e020e */
[----:B------:R-:W-:-:S04]  /*0570*/  IMAD.WIDE R10, R21, 0x4, R10 ;  /* 0x00000004150a7825 */ /* 0x000fc800078e020a */
[----:B------:R-:W-:-:S04]  /*0580*/  IMAD.WIDE R8, R21, 0x4, R8 ;  /* 0x0000000415087825 */ /* 0x000fc800078e0208 */
[----:B------:R-:W-:-:S04]  /*0590*/  IMAD.SHL.U32 R23, R20, 0x4000, RZ ;  /* 0x0000400014177824 */ /* 0x000fc800078e00ff */
[----:B------:R-:W-:-:S04]  /*05a0*/  IMAD.WIDE R16, R23, 0x4, R16 ;  /* 0x0000000417107825 */ /* 0x000fc800078e0210 */
[C---:B------:R-:W-:Y:S01]  /*05b0*/  IMAD.WIDE R14, R23.reuse, 0x4, R14 ;  /* 0x00000004170e7825 */ /* 0x040fe200078e020e */
[----:B------:R3:W4:Y:S03]  /*05c0*/  @!P0 LDG.E.EL R18, desc[UR4][R16.64] ;  /* 0x0000000410128981 */ /* 0x000726000c2e1900 */
[----:B------:R-:W-:Y:S01]  /*05d0*/  IMAD.WIDE R10, R23, 0x4, R10 ;  /* 0x00000004170a7825 */ /* 0x000fe200078e020a */
[----:B------:R-:W-:Y:S01]  /*05e0*/  ISETP.GT.AND P1, PT, R13, 0xf, PT ;  /* 0x0000000f0d00780c */ /* 0x000fe20003f24270 */
[----:B------:R-:W5:Y:S02]  /*05f0*/  @!P0 LDG.E.EL R24, desc[UR4][R14.64] ;  /* 0x000000040e188981 */ /* 0x000f64000c2e1900 */
[----:B------:R-:W-:Y:S02]  /*0600*/  IMAD.WIDE R22, R23, 0x4, R8 ;  /* 0x0000000417167825 */ /* 0x000fe400078e0208 */
[----:B------:R-:W1:Y:S01]  /*0610*/  LDC.64 R8, c[0x0][0x240] ;  /* 0x00009000ff087b82 */ /* 0x000e620000000a00 */
[----:B------:R2:W5:Y:S01]  /*0620*/  @!P0 LDG.E.EL R25, desc[UR4][R10.64] ;  /* 0x000000040a198981 */ /* 0x000562000c2e1900 */
[----:B------:R-:W-:-:S02]  /*0630*/  IMAD.U32 R19, R20, 0x10000, RZ ;  /* 0x0001000014137824 */ /* 0x000fc400078e00ff */
[----:B------:R-:W-:-:S03]  /*0640*/  IMAD.MOV.U32 R21, RZ, RZ, RZ ;  /* 0x000000ffff157224 */ /* 0x000fc600078e00ff */
[----:B---3--:R-:W-:Y:S01]  /*0650*/  IADD3 R17, R19, R2, -R26 ;  /* 0x0000000213117210 */ /* 0x008fe20007ffe81a */
[----:B--2---:R-:W-:Y:S01]  /*0660*/  IMAD.WIDE R26, R3, 0x4, R4 ;  /* 0x00000004031a7825 */ /* 0x004fe200078e0204 */
[----:B------:R-:W-:Y:S02]  /*0670*/  LOP3.LUT R3, R0, 0xfffff000, RZ, 0xc0, !PT ;  /* 0xfffff00000037812 */ /* 0x000fe400078ec0ff */
[----:B------:R-:W-:Y:S01]  /*0680*/  CS2R R4, SRZ ;  /* 0x0000000000047805 */ /* 0x000fe2000001ff00 */
[----:B------:R-:W2:Y:S01]  /*0690*/  @!P0 LDG.E.EL R21, desc[UR4][R22.64] ;  /* 0x0000000416158981 */ /* 0x000ea2000c2e1900 */
[----:B------:R-:W-:Y:S02]  /*06a0*/  IMAD.SHL.U32 R13, R13, 0x1000, RZ ;  /* 0x000010000d0d7824 */ /* 0x000fe400078e00ff */
[----:B------:R-:W-:Y:S01]  /*06b0*/  IMAD.IADD R0, R2, 0x1, -R3 ;  /* 0x0000000102007824 */ /* 0x000fe200078e0a03 */
[----:B------:R-:W-:Y:S01]  /*06c0*/  SHF.R.S32.HI R10, RZ, 0x1f, R19 ;  /* 0x0000001fff0a7819 */ /* 0x000fe20000011413 */
[----:B-1----:R-:W-:Y:S01]  /*06d0*/  IMAD.WIDE R16, R17, 0x4, R6 ;  /* 0x0000000411107825 */ /* 0x002fe200078e0206 */
[----:B------:R-:W-:-:S02]  /*06e0*/  CS2R R6, SRZ ;  /* 0x0000000000067805 */ /* 0x000fc4000001ff00 */
[----:B------:R-:W-:Y:S01]  /*06f0*/  SHF.R.S32.HI R3, RZ, 0x1f, R13 ;  /* 0x0000001fff037819 */ /* 0x000fe2000001140d */
[----:B------:R-:W3:Y:S01]  /*0700*/  @!P0 LDG.E.EL.64 R4, desc[UR4][R26.64] ;  /* 0x000000041a048981 */ /* 0x000ee2000c2e1b00 */
[----:B------:R-:W-:Y:S02]  /*0710*/  IADD3 R19, P2, P3, R13, R0, R19 ;  /* 0x000000000d137210 */ /* 0x000fe40007b5e013 */
[----:B------:R-:W-:Y:S01]  /*0720*/  SHF.R.S32.HI R11, RZ, 0x1f, R0 ;  /* 0x0000001fff0b7819 */ /* 0x000fe20000011400 */
[----:B------:R-:W-:Y:S01]  /*0730*/  IMAD.MOV.U32 R0, RZ, RZ, RZ ;  /* 0x000000ffff007224 */ /* 0x000fe200078e00ff */
[----:B------:R1:W3:Y:S02]  /*0740*/  @!P0 LDG.E.64 R6, desc[UR4][R16.64] ;  /* 0x0000000410068981 */ /* 0x0002e4000c1e1b00 */
[----:B------:R-:W-:Y:S01]  /*0750*/  IADD3.X R10, R3, R11, R10, P2, P3 ;  /* 0x0000000b030a7210 */ /* 0x000fe200017e640a */
[----:B------:R-:W-:Y:S02]  /*0760*/  IMAD.MOV.U32 R3, RZ, RZ, RZ ;  /* 0x000000ffff037224 */ /* 0x000fe400078e00ff */
[----:B0-----:R-:W-:Y:S01]  /*0770*/  IMAD.WIDE R12, R12, 0x4, R8 ;  /* 0x000000040c0c7825 */ /* 0x001fe200078e0208 */
[----:B------:R-:W-:-:S02]  /*0780*/  LEA R14, P2, R19, UR6, 0x2 ;  /* 0x00000006130e7c11 */ /* 0x000fc4000f8410ff */
[----:B------:R-:W-:Y:S02]  /*0790*/  CS2R R8, SRZ ;  /* 0x0000000000087805 */ /* 0x000fe4000001ff00 */
[----:B------:R-:W3:Y:S01]  /*07a0*/  @!P0 LDG.E.EL R0, desc[UR4][R12.64] ;  /* 0x000000040c008981 */ /* 0x000ee2000c2e1900 */
[----:B------:R-:W-:Y:S02]  /*07b0*/  LEA.HI.X R15, R19, UR7, R10, 0x2, P2 ;  /* 0x00000007130f7c11 */ /* 0x000fe400090f140a */
[----:B------:R-:W0:Y:S01]  /*07c0*/  LDC.64 R10, c[0x0][0x250] ;  /* 0x00009400ff0a7b82 */ /* 0x000e220000000a00 */
[----:B------:R0:W3:Y:S04]  /*07d0*/  @!P0 LDG.E.EL R3, desc[UR4][R12.64] ;  /* 0x000000040c038981 */ /* 0x0000e8000c2e1900 */
[----:B------:R-:W3:Y:S01]  /*07e0*/  @P1 LDG.E.64 R8, desc[UR4][R14.64+-0x40000] ;  /* 0xfc0000040e081981 */ /* 0x000ee2000c1e1b00 */
[----:B0-----:R-:W-:Y:S01]  /*07f0*/  IMAD.WIDE R10, R2, 0x4, R10 ;  /* 0x00000004020a7825 */ /* 0x001fe200078e020a */
[----:B----4-:R-:W-:-:S02]  /*0800*/  SEL R19, R18, RZ, !P0 ;  /* 0x000000ff12137207 */ /* 0x010fc40004000000 */
[----:B-----5:R-:W-:Y:S02]  /*0810*/  SEL R24, R24, RZ, !P0 ;  /* 0x000000ff18187207 */ /* 0x020fe40004000000 */
[----:B-1----:R-:W-:-:S05]  /*0820*/  SEL R16, R25, RZ, !P0 ;  /* 0x000000ff19107207 */ /* 0x002fca0004000000 */
[----:B------:R-:W-:Y:S01]  /*0830*/  FADD R16, -R19, R16 ;  /* 0x0000001013107221 */ /* 0x000fe20000000100 */
[----:B--2---:R-:W-:-:S05]  /*0840*/  SEL R21, R21, RZ, !P0 ;  /* 0x000000ff15157207 */ /* 0x004fca0004000000 */
[----:B------:R-:W-:Y:S01]  /*0850*/  FADD R21, -R24, R21 ;  /* 0x0000001518157221 */ /* 0x000fe20000000100 */
[----:B---3--:R-:W-:Y:S02]  /*0860*/  SEL R4, R4, RZ, !P0 ;  /* 0x000000ff04047207 */ /* 0x008fe40004000000 */
[----:B------:R-:W-:Y:S02]  /*0870*/  SEL R5, R5, RZ, !P0 ;  /* 0x000000ff05057207 */ /* 0x000fe40004000000 */
[----:B------:R-:W-:Y:S01]  /*0880*/  SEL R13, R6, RZ, !P0 ;  /* 0x000000ff060d7207 */ /* 0x000fe20004000000 */
[----:B------:R-:W-:Y:S01]  /*0890*/  FFMA R4, R16, R4, R19 ;  /* 0x0000000410047223 */ /* 0x000fe20000000013 */
[----:B------:R-:W-:Y:S01]  /*08a0*/  SEL R6, R7, RZ, !P0 ;  /* 0x000000ff07067207 */ /* 0x000fe20004000000 */
[----:B------:R-:W-:Y:S02]  /*08b0*/  FFMA R5, R21, R5, R24 ;  /* 0x0000000515057223 */ /* 0x000fe40000000018 */
[----:B------:R-:W-:-:S02]  /*08c0*/  FADD R4, -R13, R4 ;  /* 0x000000040d047221 */ /* 0x000fc40000000100 */
[----:B------:R-:W-:Y:S01]  /*08d0*/  FADD R5, -R6, R5 ;  /* 0x0000000506057221 */ /* 0x000fe20000000100 */
[----:B------:R-:W-:Y:S02]  /*08e0*/  SEL R0, R0, RZ, !P0 ;  /* 0x000000ff00007207 */ /* 0x000fe40004000000 */
[----:B------:R-:W-:-:S03]  /*08f0*/  SEL R3, R3, RZ, !P0 ;  /* 0x000000ff03037207 */ /* 0x000fc60004000000 */
[----:B------:R-:W-:Y:S01]  /*0900*/  FFMA R4, R4, R0, R13 ;  /* 0x0000000004047223 */ /* 0x000fe2000000000d */
[----:B------:R-:W-:Y:S01]  /*0910*/  @P0 SEL R4, R8, RZ, P1 ;  /* 0x000000ff08040207 */ /* 0x000fe20000800000 */
[----:B------:R-:W-:Y:S01]  /*0920*/  FFMA R5, R5, R3, R6 ;  /* 0x0000000305057223 */ /* 0x000fe20000000006 */
[----:B------:R-:W-:-:S05]  /*0930*/  @P0 SEL R5, R9, RZ, P1 ;  /* 0x000000ff09050207 */ /* 0x000fca0000800000 */
[----:B------:R-:W-:Y:S01]  /*0940*/  STG.E.64 desc[UR4][R10.64], R4 ;  /* 0x000000040a007986 */ /* 0x000fe2000c101b04 */
[----:B------:R-:W-:Y:S05]  /*0950*/  EXIT ;  /* 0x000000000000794d */ /* 0x000fea0003800000 */
.L_x_0:
[----:B------:R-:W-:-:S00]  /*0960*/  BRA `(.L_x_0) ;  /* 0xfffffffc00fc7947 */ /* 0x000fc0000383ffff */
[----:B------:R-:W-:-:S00]  /*0970*/  NOP ;  /* 0x0000000000007918 */ /* 0x000fc00000000000 */
        /* <DEDUP_REMOVED lines=8> */
.L_x_1:


//--------------------- .nv.constant0.triton_poi_fused_cat_125 --------------------------
	.section	.nv.constant0.triton_poi_fused_cat_125,"a",@progbits
	.sectionflags	@""
	.align	4
.nv.constant0.triton_poi_fused_cat_125:
	.zero		604
